//
// Generated by NVIDIA NVVM Compiler
//
// Compiler Build ID: CL-36424714
// Cuda compilation tools, release 13.0, V13.0.88
// Based on NVVM 20.0.0
//

.version 9.0
.target sm_100
.address_size 64

	// .globl	_Z14produtoEscalarPiiS_

.visible .entry _Z14produtoEscalarPiiS_(
	.param .u64 .ptr .align 1 _Z14produtoEscalarPiiS__param_0,
	.param .u32 _Z14produtoEscalarPiiS__param_1,
	.param .u64 .ptr .align 1 _Z14produtoEscalarPiiS__param_2
)
{
	.reg .b32 	%r<5>;
	.reg .b64 	%rd<8>;

	ld.param.u64 	%rd1, [_Z14produtoEscalarPiiS__param_0];
	ld.param.u32 	%r1, [_Z14produtoEscalarPiiS__param_1];
	ld.param.u64 	%rd2, [_Z14produtoEscalarPiiS__param_2];
	cvta.to.global.u64 	%rd3, %rd2;
	cvta.to.global.u64 	%rd4, %rd1;
	mov.u32 	%r2, %tid.x;
	mul.wide.u32 	%rd5, %r2, 4;
	add.s64 	%rd6, %rd4, %rd5;
	ld.global.u32 	%r3, [%rd6];
	mul.lo.s32 	%r4, %r3, %r1;
	add.s64 	%rd7, %rd3, %rd5;
	st.global.u32 	[%rd7], %r4;
	ret;

}


// ===== COMPILED SASS (sm_100) =====

	.target	sm_100

	.elftype	@"ET_EXEC"


//--------------------- .note.nv.tkinfo           --------------------------
	.section	.note.nv.tkinfo,"",@"SHT_NOTE"
	.sectionflags	@"SHF_NOTE_NV_TKINFO"
	.tkinfo
        /*0018*/ 	.word	0x00000002
        /*0030*/ 	.string	""
        /*0030*/ 	.string	"ptxas"
        /*0030*/ 	.string	"Cuda compilation tools, release 13.0, V13.0.88"
        /*0030*/ 	.string	"Build cuda_13.0.r13.0/compiler.36424714_0"
        /*0030*/ 	.string	"-arch sm_100 -m 64 "



//--------------------- .note.nv.cuinfo           --------------------------
	.section	.note.nv.cuinfo,"",@"SHT_NOTE"
	.sectionflags	@"SHF_NOTE_NV_CUINFO"
        /*0018*/ 	.short	0x0002
        /*001a*/ 	.short	0x0064
        /*001c*/ 	.short	0x0082
	.zero		2


//--------------------- .nv.info                  --------------------------
	.section	.nv.info,"",@"SHT_CUDA_INFO"
	.align	4


	//----- nvinfo : EIATTR_REGCOUNT
	.align		4
        /*0000*/ 	.byte	0x04, 0x2f
        /*0002*/ 	.short	(.L_1 - .L_0)
	.align		4
.L_0:
        /*0004*/ 	.word	index@(_Z14produtoEscalarPiiS_)
        /*0008*/ 	.word	0x0000000a


	//----- nvinfo : EIATTR_FRAME_SIZE
	.align		4
.L_1:
        /*000c*/ 	.byte	0x04, 0x11
        /*000e*/ 	.short	(.L_3 - .L_2)
	.align		4
.L_2:
        /*0010*/ 	.word	index@(_Z14produtoEscalarPiiS_)
        /*0014*/ 	.word	0x00000000


	//----- nvinfo : EIATTR_MIN_STACK_SIZE
	.align		4
.L_3:
        /*0018*/ 	.byte	0x04, 0x12
        /*001a*/ 	.short	(.L_5 - .L_4)
	.align		4
.L_4:
        /*001c*/ 	.word	index@(_Z14produtoEscalarPiiS_)
        /*0020*/ 	.word	0x00000000
.L_5:


//--------------------- .nv.compat                --------------------------
	.section	.nv.compat,"",@"SHT_CUDA_COMPAT_INFO"
	.align	4
        /*0000*/ 	.byte	0x02, 0x09, 0x00, 0x00, 0x02, 0x02, 0x01, 0x00, 0x02, 0x05, 0x05, 0x00, 0x03, 0x07, 0x01, 0x01
        /*0010*/ 	.byte	0x02, 0x03, 0x00, 0x00, 0x02, 0x06, 0x01, 0x00, 0x04, 0x0b, 0x08, 0x00, 0x09, 0x00, 0x00, 0x00
        /*0020*/ 	.byte	0x00, 0x00, 0x00, 0x00


//--------------------- .nv.info._Z14produtoEscalarPiiS_ --------------------------
	.section	.nv.info._Z14produtoEscalarPiiS_,"",@"SHT_CUDA_INFO"
	.sectionflags	@""
	.align	4


	//----- nvinfo : EIATTR_CUDA_API_VERSION
	.align		4
        /*0000*/ 	.byte	0x04, 0x37
        /*0002*/ 	.short	(.L_7 - .L_6)
.L_6:
        /*0004*/ 	.word	0x00000082


	//----- nvinfo : EIATTR_KPARAM_INFO
	.align		4
.L_7:
        /*0008*/ 	.byte	0x04, 0x17
        /*000a*/ 	.short	(.L_9 - .L_8)
.L_8:
        /*000c*/ 	.word	0x00000000
        /*0010*/ 	.short	0x0002
        /*0012*/ 	.short	0x0010
        /*0014*/ 	.byte	0x00, 0xf5, 0x21, 0x00


	//----- nvinfo : EIATTR_KPARAM_INFO
	.align		4
.L_9:
        /*0018*/ 	.byte	0x04, 0x17
        /*001a*/ 	.short	(.L_11 - .L_10)
.L_10:
        /*001c*/ 	.word	0x00000000
        /*0020*/ 	.short	0x0001
        /*0022*/ 	.short	0x0008
        /*0024*/ 	.byte	0x00, 0xf0, 0x11, 0x00


	//----- nvinfo : EIATTR_KPARAM_INFO
	.align		4
.L_11:
        /*0028*/ 	.byte	0x04, 0x17
        /*002a*/ 	.short	(.L_13 - .L_12)
.L_12:
        /*002c*/ 	.word	0x00000000
        /*0030*/ 	.short	0x0000
        /*0032*/ 	.short	0x0000
        /*0034*/ 	.byte	0x00, 0xf5, 0x21, 0x00


	//----- nvinfo : EIATTR_SPARSE_MMA_MASK
	.align		4
.L_13:
        /*0038*/ 	.byte	0x03, 0x50
        /*003a*/ 	.short	0x0000


	//----- nvinfo : EIATTR_MAXREG_COUNT
	.align		4
        /*003c*/ 	.byte	0x03, 0x1b
        /*003e*/ 	.short	0x00ff


	//----- nvinfo : EIATTR_MERCURY_ISA_VERSION
	.align		4
        /*0040*/ 	.byte	0x03, 0x5f
        /*0042*/ 	.short	0x0101


	//----- nvinfo : EIATTR_VRC_CTA_INIT_COUNT
	.align		4
        /*0044*/ 	.byte	0x02, 0x4a
	.zero		1
	.zero		1


	//----- nvinfo : EIATTR_EXIT_INSTR_OFFSETS
	.align		4
        /*0048*/ 	.byte	0x04, 0x1c
        /*004a*/ 	.short	(.L_15 - .L_14)


	//   ....[0]....
.L_14:
        /*004c*/ 	.word	0x000000b0


	//----- nvinfo : EIATTR_CBANK_PARAM_SIZE
	.align		4
.L_15:
        /*0050*/ 	.byte	0x03, 0x19
        /*0052*/ 	.short	0x0018


	//----- nvinfo : EIATTR_PARAM_CBANK
	.align		4
        /*0054*/ 	.byte	0x04, 0x0a
        /*0056*/ 	.short	(.L_17 - .L_16)
	.align		4
.L_16:
        /*0058*/ 	.word	index@(.nv.constant0._Z14produtoEscalarPiiS_)
        /*005c*/ 	.short	0x0380
        /*005e*/ 	.short	0x0018


	//----- nvinfo : EIATTR_SW_WAR
	.align		4
.L_17:
        /*0060*/ 	.byte	0x04, 0x36
        /*0062*/ 	.short	(.L_19 - .L_18)
.L_18:
        /*0064*/ 	.word	0x00000008
.L_19:


//--------------------- .nv.callgraph             --------------------------
	.section	.nv.callgraph,"",@"SHT_CUDA_CALLGRAPH"
	.align	4
	.sectionentsize	8
	.align		4
        /*0000*/ 	.word	0x00000000
	.align		4
        /*0004*/ 	.word	0xffffffff
	.align		4
        /*0008*/ 	.word	0x00000000
	.align		4
        /*000c*/ 	.word	0xfffffffe
	.align		4
        /*0010*/ 	.word	0x00000000
	.align		4
        /*0014*/ 	.word	0xfffffffd
	.align		4
        /*0018*/ 	.word	0x00000000
	.align		4
        /*001c*/ 	.word	0xfffffffc


//--------------------- .text._Z14produtoEscalarPiiS_ --------------------------
	.section	.text._Z14produtoEscalarPiiS_,"ax",@progbits
	.align	128
        .global         _Z14produtoEscalarPiiS_
        .type           _Z14produtoEscalarPiiS_,@function
        .size           _Z14produtoEscalarPiiS_,(.L_x_1 - _Z14produtoEscalarPiiS_)
        .other          _Z14produtoEscalarPiiS_,@"STO_CUDA_ENTRY STV_DEFAULT"
_Z14produtoEscalarPiiS_:
.text._Z14produtoEscalarPiiS_:
[----:B------:R-:W-:Y:S01]  /*0000*/  LDC R1, c[0x0][0x37c] ;  /* 0x0000df00ff017b82 */ /* 0x000fe20000000800 */
[----:B------:R-:W0:Y:S07]  /*0010*/  S2R R7, SR_TID.X ;  /* 0x0000000000077919 */ /* 0x000e2e0000002100 */
[----:B------:R-:W0:Y:S01]  /*0020*/  LDC.64 R2, c[0x0][0x380] ;  /* 0x0000e000ff027b82 */ /* 0x000e220000000a00 */
[----:B------:R-:W1:Y:S01]  /*0030*/  LDCU.64 UR4, c[0x0][0x358] ;  /* 0x00006b00ff0477ac */ /* 0x000e620008000a00 */
[----:B------:R-:W2:Y:S06]  /*0040*/  LDCU UR6, c[0x0][0x388] ;  /* 0x00007100ff0677ac */ /* 0x000eac0008000800 */
[----:B------:R-:W3:Y:S01]  /*0050*/  LDC.64 R4, c[0x0][0x390] ;  /* 0x0000e400ff047b82 */ /* 0x000ee20000000a00 */
[----:B0-----:R-:W-:-:S06]  /*0060*/  IMAD.WIDE.U32 R2, R7, 0x4, R2 ;  /* 0x0000000407027825 */ /* 0x001fcc00078e0002 */
[----:B-1----:R-:W2:Y:S01]  /*0070*/  LDG.E R2, desc[UR4][R2.64] ;  /* 0x0000000402027981 */ /* 0x002ea2000c1e1900 */
[----:B---3--:R-:W-:-:S04]  /*0080*/  IMAD.WIDE.U32 R4, R7, 0x4, R4 ;  /* 0x0000000407047825 */ /* 0x008fc800078e0004 */
[----:B--2---:R-:W-:-:S05]  /*0090*/  IMAD R7, R2, UR6, RZ ;  /* 0x0000000602077c24 */ /* 0x004fca000f8e02ff */
[----:B------:R-:W-:Y:S01]  /*00a0*/  STG.E desc[UR4][R4.64], R7 ;  /* 0x0000000704007986 */ /* 0x000fe2000c101904 */
[----:B------:R-:W-:Y:S05]  /*00b0*/  EXIT ;  /* 0x000000000000794d */ /* 0x000fea0003800000 */
.L_x_0:
[----:B------:R-:W-:-:S00]  /*00c0*/  BRA `(.L_x_0) ;  /* 0xfffffffc00fc7947 */ /* 0x000fc0000383ffff */
[----:B------:R-:W-:-:S00]  /*00d0*/  NOP ;  /* 0x0000000000007918 */ /* 0x000fc00000000000 */
        /* <DEDUP_REMOVED lines=10> */
.L_x_1:


//--------------------- .nv.shared.reserved.0     --------------------------
	.section	.nv.shared.reserved.0,"aw",@nobits
	.weak		__nv_reservedSMEM_offset_0_alias
	.size		__nv_reservedSMEM_offset_0_alias, 0, 64
	.other		__nv_reservedSMEM_offset_0_alias,@"STO_CUDA_RESERVED_SHARED STV_DEFAULT"
__nv_reservedSMEM_offset_0_alias:
	.zero		0
	.zero		64


//--------------------- .nv.constant0._Z14produtoEscalarPiiS_ --------------------------
	.section	.nv.constant0._Z14produtoEscalarPiiS_,"a",@progbits
	.sectionflags	@""
	.align	4
.nv.constant0._Z14produtoEscalarPiiS_:
	.zero		920


//--------------------- SYMBOLS --------------------------

	.type		.nv.reservedSmem.offset0,@object
	.size		.nv.reservedSmem.offset0,0x4
